	.headerflags	@"EF_CUDA_TEXMODE_UNIFIED EF_CUDA_64BIT_ADDRESS EF_CUDA_ACCELERATORS EF_CUDA_SM90 EF_CUDA_VIRTUAL_SM(EF_CUDA_SM90)"
	.elftype	@"ET_EXEC"


//--------------------- .nv.info                  --------------------------
	.section	.nv.info,"",@"SHT_CUDA_INFO"
	.align	4


	//----- nvinfo : EIATTR_REGCOUNT
	.align		4
        /*0000*/ 	.byte	0x04, 0x2f
        /*0002*/ 	.short	(.L_3 - .L_2)
	.align		4
.L_2:
        /*0004*/ 	.word	index@(triton_poi_fused__native_batch_norm_legit_no_training_12)
        /*0008*/ 	.word	0x00000012


	//----- nvinfo : EIATTR_MIN_STACK_SIZE
	.align		4
.L_3:
        /*000c*/ 	.byte	0x04, 0x12
        /*000e*/ 	.short	(.L_5 - .L_4)
	.align		4
.L_4:
        /*0010*/ 	.word	index@(triton_poi_fused__native_batch_norm_legit_no_training_12)
        /*0014*/ 	.word	0x00000000


	//----- nvinfo : EIATTR_FRAME_SIZE
	.align		4
.L_5:
        /*0018*/ 	.byte	0x04, 0x11
        /*001a*/ 	.short	(.L_7 - .L_6)
	.align		4
.L_6:
        /*001c*/ 	.word	index@(triton_poi_fused__native_batch_norm_legit_no_training_12)
        /*0020*/ 	.word	0x00000000


	//----- nvinfo : EIATTR_MIN_STACK_SIZE
	.align		4
.L_7:
        /*0024*/ 	.byte	0x04, 0x12
        /*0026*/ 	.short	(.L_9 - .L_8)
	.align		4
.L_8:
        /*0028*/ 	.word	index@(triton_poi_fused__native_batch_norm_legit_no_training_12)
        /*002c*/ 	.word	0x00000000
.L_9:


//--------------------- .nv.info.triton_poi_fused__native_batch_norm_legit_no_training_12 --------------------------
	.section	.nv.info.triton_poi_fused__native_batch_norm_legit_no_training_12,"",@"SHT_CUDA_INFO"
	.sectionflags	@""
	.align	4


	//----- nvinfo : EIATTR_CUDA_API_VERSION
	.align		4
        /*0000*/ 	.byte	0x04, 0x37
        /*0002*/ 	.short	(.L_11 - .L_10)
.L_10:
        /*0004*/ 	.word	0x0000007c


	//----- nvinfo : EIATTR_KPARAM_INFO
	.align		4
.L_11:
        /*0008*/ 	.byte	0x04, 0x17
        /*000a*/ 	.short	(.L_13 - .L_12)
.L_12:
        /*000c*/ 	.word	0x00000000
        /*0010*/ 	.short	0x0006
        /*0012*/ 	.short	0x0030
        /*0014*/ 	.byte	0x00, 0xf0, 0x11, 0x00


	//----- nvinfo : EIATTR_KPARAM_INFO
	.align		4
.L_13:
        /*0018*/ 	.byte	0x04, 0x17
        /*001a*/ 	.short	(.L_15 - .L_14)
.L_14:
        /*001c*/ 	.word	0x00000000
        /*0020*/ 	.short	0x0005
        /*0022*/ 	.short	0x0028
        /*0024*/ 	.byte	0x00, 0xf4, 0x21, 0x00


	//----- nvinfo : EIATTR_KPARAM_INFO
	.align		4
.L_15:
        /*0028*/ 	.byte	0x04, 0x17
        /*002a*/ 	.short	(.L_17 - .L_16)
.L_16:
        /*002c*/ 	.word	0x00000000
        /*0030*/ 	.short	0x0004
        /*0032*/ 	.short	0x0020
        /*0034*/ 	.byte	0x00, 0xf4, 0x21, 0x00


	//----- nvinfo : EIATTR_KPARAM_INFO
	.align		4
.L_17:
        /*0038*/ 	.byte	0x04, 0x17
        /*003a*/ 	.short	(.L_19 - .L_18)
.L_18:
        /*003c*/ 	.word	0x00000000
        /*0040*/ 	.short	0x0003
        /*0042*/ 	.short	0x0018
        /*0044*/ 	.byte	0x00, 0xf4, 0x21, 0x00


	//----- nvinfo : EIATTR_KPARAM_INFO
	.align		4
.L_19:
        /*0048*/ 	.byte	0x04, 0x17
        /*004a*/ 	.short	(.L_21 - .L_20)
.L_20:
        /*004c*/ 	.word	0x00000000
        /*0050*/ 	.short	0x0002
        /*0052*/ 	.short	0x0010
        /*0054*/ 	.byte	0x00, 0xf4, 0x21, 0x00


	//----- nvinfo : EIATTR_KPARAM_INFO
	.align		4
.L_21:
        /*0058*/ 	.byte	0x04, 0x17
        /*005a*/ 	.short	(.L_23 - .L_22)
.L_22:
        /*005c*/ 	.word	0x00000000
        /*0060*/ 	.short	0x0001
        /*0062*/ 	.short	0x0008
        /*0064*/ 	.byte	0x00, 0xf4, 0x21, 0x00


	//----- nvinfo : EIATTR_KPARAM_INFO
	.align		4
.L_23:
        /*0068*/ 	.byte	0x04, 0x17
        /*006a*/ 	.short	(.L_25 - .L_24)
.L_24:
        /*006c*/ 	.word	0x00000000
        /*0070*/ 	.short	0x0000
        /*0072*/ 	.short	0x0000
        /*0074*/ 	.byte	0x00, 0xf4, 0x21, 0x00


	//----- nvinfo : EIATTR_SPARSE_MMA_MASK
	.align		4
.L_25:
        /*0078*/ 	.byte	0x03, 0x50
        /*007a*/ 	.short	0x0000


	//----- nvinfo : EIATTR_MAXREG_COUNT
	.align		4
        /*007c*/ 	.byte	0x03, 0x1b
        /*007e*/ 	.short	0x00ff


	//----- nvinfo : EIATTR_EXIT_INSTR_OFFSETS
	.align		4
        /*0080*/ 	.byte	0x04, 0x1c
        /*0082*/ 	.short	(.L_27 - .L_26)


	//   ....[0]....
.L_26:
        /*0084*/ 	.word	0x000002e0


	//   ....[1]....
        /*0088*/ 	.word	0x00000300


	//----- nvinfo : EIATTR_REQNTID
	.align		4
.L_27:
        /*008c*/ 	.byte	0x04, 0x10
        /*008e*/ 	.short	(.L_29 - .L_28)
.L_28:
        /*0090*/ 	.word	0x00000080
        /*0094*/ 	.word	0x00000001
        /*0098*/ 	.word	0x00000001


	//----- nvinfo : EIATTR_CBANK_PARAM_SIZE
	.align		4
.L_29:
        /*009c*/ 	.byte	0x03, 0x19
        /*009e*/ 	.short	0x0034


	//----- nvinfo : EIATTR_PARAM_CBANK
	.align		4
        /*00a0*/ 	.byte	0x04, 0x0a
        /*00a2*/ 	.short	(.L_31 - .L_30)
	.align		4
.L_30:
        /*00a4*/ 	.word	index@(.nv.constant0.triton_poi_fused__native_batch_norm_legit_no_training_12)
        /*00a8*/ 	.short	0x0210
        /*00aa*/ 	.short	0x0034


	//----- nvinfo : EIATTR_SW_WAR
	.align		4
.L_31:
        /*00ac*/ 	.byte	0x04, 0x36
        /*00ae*/ 	.short	(.L_33 - .L_32)
.L_32:
        /*00b0*/ 	.word	0x00000008
.L_33:


//--------------------- .nv.callgraph             --------------------------
	.section	.nv.callgraph,"",@"SHT_CUDA_CALLGRAPH"
	.align	4
	.sectionentsize	8
	.align		4
        /*0000*/ 	.word	0x00000000
	.align		4
        /*0004*/ 	.word	0xffffffff
	.align		4
        /*0008*/ 	.word	0x00000000
	.align		4
        /*000c*/ 	.word	0xfffffffe
	.align		4
        /*0010*/ 	.word	0x00000000
	.align		4
        /*0014*/ 	.word	0xfffffffd
	.align		4
        /*0018*/ 	.word	0x00000000
	.align		4
        /*001c*/ 	.word	0xfffffffc


//--------------------- .nv.constant4             --------------------------
	.section	.nv.constant4,"a",@progbits
	.align	8
	.align		8
.nv.constant4:
        /*0000*/ 	.dword	_$_str
	.align		8
        /*0008*/ 	.dword	_$_str_$_2


//--------------------- .text.triton_poi_fused__native_batch_norm_legit_no_training_12 --------------------------
	.section	.text.triton_poi_fused__native_batch_norm_legit_no_training_12,"ax",@progbits
	.align	128
        .global         triton_poi_fused__native_batch_norm_legit_no_training_12
        .type           triton_poi_fused__native_batch_norm_legit_no_training_12,@function
        .size           triton_poi_fused__native_batch_norm_legit_no_training_12,(.L_x_1 - triton_poi_fused__native_batch_norm_legit_no_training_12)
        .other          triton_poi_fused__native_batch_norm_legit_no_training_12,@"STO_CUDA_ENTRY STV_DEFAULT"
triton_poi_fused__native_batch_norm_legit_no_training_12:
.text.triton_poi_fused__native_batch_norm_legit_no_training_12:
[----:B------:R-:W0:Y:S01]  /*0000*/  LDC R1, c[0x0][0x28] ;  /* 0x00000a00ff017b82 */ /* 0x000e220000000800 */
[----:B------:R-:W1:Y:S07]  /*0010*/  S2R R0, SR_TID.X ;  /* 0x0000000000007919 */ /* 0x000e6e0000002100 */
[----:B------:R-:W2:Y:S01]  /*0020*/  LDC.64 R8, c[0x0][0x220] ;  /* 0x00008800ff087b82 */ /* 0x000ea20000000a00 */
[----:B------:R-:W-:Y:S01]  /*0030*/  HFMA2.MMA R14, -RZ, RZ, 0, 0 ;  /* 0x00000000ff0e7435 */ /* 0x000fe200000001ff */
[----:B------:R-:W-:Y:S01]  /*0040*/  ULDC.64 UR4, c[0x0][0x208] ;  /* 0x0000820000047ab9 */ /* 0x000fe20000000a00 */
[----:B------:R-:W3:Y:S05]  /*0050*/  S2R R3, SR_CTAID.X ;  /* 0x0000000000037919 */ /* 0x000eea0000002500 */
[----:B------:R-:W4:Y:S08]  /*0060*/  LDC.64 R4, c[0x0][0x210] ;  /* 0x00008400ff047b82 */ /* 0x000f300000000a00 */
[----:B------:R-:W5:Y:S08]  /*0070*/  LDC.64 R6, c[0x0][0x218] ;  /* 0x00008600ff067b82 */ /* 0x000f700000000a00 */
[----:B------:R-:W5:Y:S01]  /*0080*/  LDC.64 R10, c[0x0][0x228] ;  /* 0x00008a00ff0a7b82 */ /* 0x000f620000000a00 */
[----:B-1----:R-:W-:-:S07]  /*0090*/  LOP3.LUT R0, R0, 0x7f, RZ, 0xc0, !PT ;  /* 0x0000007f00007812 */ /* 0x002fce00078ec0ff */
[----:B------:R-:W1:Y:S01]  /*00a0*/  LDC.64 R12, c[0x0][0x230] ;  /* 0x00008c00ff0c7b82 */ /* 0x000e620000000a00 */
[----:B---3--:R-:W-:Y:S02]  /*00b0*/  SHF.R.S32.HI R2, RZ, 0x18, R3 ;  /* 0x00000018ff027819 */ /* 0x008fe40000011403 */
[----:B------:R-:W-:Y:S02]  /*00c0*/  LEA R0, R3, R0, 0x7 ;  /* 0x0000000003007211 */ /* 0x000fe400078e38ff */
[----:B------:R-:W-:Y:S02]  /*00d0*/  SGXT R3, R2, 0x1 ;  /* 0x000000010203781a */ /* 0x000fe40000000200 */
[----:B------:R-:W-:Y:S02]  /*00e0*/  ISETP.GE.AND P2, PT, R0, 0x100, PT ;  /* 0x000001000000780c */ /* 0x000fe40003f46270 */
[----:B------:R-:W-:-:S04]  /*00f0*/  LEA.HI R3, R3, R0, RZ, 0x6 ;  /* 0x0000000003037211 */ /* 0x000fc800078f30ff */
[----:B------:R-:W-:-:S04]  /*0100*/  LOP3.LUT R3, R3, 0xffffffc0, RZ, 0xc0, !PT ;  /* 0xffffffc003037812 */ /* 0x000fc800078ec0ff */
[----:B------:R-:W-:-:S05]  /*0110*/  IADD3 R15, R0, -R3, RZ ;  /* 0x80000003000f7210 */ /* 0x000fca0007ffe0ff */
[----:B--2---:R-:W-:-:S05]  /*0120*/  IMAD.WIDE R8, R15, 0x4, R8 ;  /* 0x000000040f087825 */ /* 0x004fca00078e0208 */
[----:B------:R2:W3:Y:S01]  /*0130*/  @!P2 LDG.E.EL R14, desc[UR4][R8.64] ;  /* 0x00000004080ea981 */ /* 0x0004e2000c2e1900 */
[----:B------:R-:W-:Y:S01]  /*0140*/  CS2R R2, SRZ ;  /* 0x0000000000027805 */ /* 0x000fe2000001ff00 */
[----:B----4-:R-:W-:-:S04]  /*0150*/  IMAD.WIDE R4, R0, 0x4, R4 ;  /* 0x0000000400047825 */ /* 0x010fc800078e0204 */
[C---:B-----5:R-:W-:Y:S01]  /*0160*/  IMAD.WIDE R6, R15.reuse, 0x4, R6 ;  /* 0x000000040f067825 */ /* 0x060fe200078e0206 */
[----:B------:R4:W5:Y:S03]  /*0170*/  @!P2 LDG.E R2, desc[UR4][R4.64] ;  /* 0x000000040402a981 */ /* 0x000966000c1e1900 */
[C---:B0-2---:R-:W-:Y:S01]  /*0180*/  IMAD.WIDE R8, R15.reuse, 0x4, R10 ;  /* 0x000000040f087825 */ /* 0x045fe200078e020a */
[----:B------:R0:W5:Y:S03]  /*0190*/  @!P2 LDG.E.EL R3, desc[UR4][R6.64] ;  /* 0x000000040603a981 */ /* 0x000166000c2e1900 */
[----:B-1----:R-:W-:Y:S01]  /*01a0*/  IMAD.WIDE R10, R15, 0x4, R12 ;  /* 0x000000040f0a7825 */ /* 0x002fe200078e020c */
[----:B------:R-:W-:Y:S01]  /*01b0*/  CS2R R12, SRZ ;  /* 0x00000000000c7805 */ /* 0x000fe2000001ff00 */
[----:B----4-:R-:W1:Y:S05]  /*01c0*/  LDC.64 R4, c[0x0][0x238] ;  /* 0x00008e00ff047b82 */ /* 0x010e6a0000000a00 */
[----:B------:R-:W2:Y:S04]  /*01d0*/  @!P2 LDG.E.EL R12, desc[UR4][R8.64] ;  /* 0x00000004080ca981 */ /* 0x000ea8000c2e1900 */
[----:B------:R-:W2:Y:S01]  /*01e0*/  @!P2 LDG.E.EL R13, desc[UR4][R10.64] ;  /* 0x000000040a0da981 */ /* 0x000ea2000c2e1900 */
[----:B0-----:R-:W-:Y:S01]  /*01f0*/  MOV R6, 0x3e800000 ;  /* 0x3e80000000067802 */ /* 0x001fe20000000f00 */
[----:B---3--:R-:W-:-:S04]  /*0200*/  FADD R14, R14, 9.9999997473787516356e-06 ;  /* 0x3727c5ac0e0e7421 */ /* 0x008fc80000000000 */
[----:B------:R-:W0:Y:S01]  /*0210*/  MUFU.SQRT R15, R14 ;  /* 0x0000000e000f7308 */ /* 0x000e220000002000 */
[----:B-----5:R-:W-:Y:S01]  /*0220*/  FADD R2, -R3, R2 ;  /* 0x0000000203027221 */ /* 0x020fe20000000100 */
[C---:B0-----:R-:W-:Y:S02]  /*0230*/  FSETP.GT.AND P0, PT, R15.reuse, 8.50705917302346158658e+37, PT ;  /* 0x7e8000000f00780b */ /* 0x041fe40003f04000 */
[----:B------:R-:W-:Y:S02]  /*0240*/  FSETP.GEU.AND P1, PT, R15, 1.175494350822287508e-38, PT ;  /* 0x008000000f00780b */ /* 0x000fe40003f2e000 */
[----:B------:R-:W-:-:S09]  /*0250*/  FSEL R6, R6, 1, P0 ;  /* 0x3f80000006067808 */ /* 0x000fd20000000000 */
[----:B------:R-:W-:Y:S02]  /*0260*/  @P0 FMUL R15, R15, 0.25 ;  /* 0x3e8000000f0f0820 */ /* 0x000fe40000400000 */
[----:B------:R-:W-:Y:S02]  /*0270*/  @!P1 FMUL R6, R6, 16777216 ;  /* 0x4b80000006069820 */ /* 0x000fe40000400000 */
[----:B------:R-:W-:-:S06]  /*0280*/  @!P1 FMUL R15, R15, 16777216 ;  /* 0x4b8000000f0f9820 */ /* 0x000fcc0000400000 */
[----:B------:R-:W0:Y:S02]  /*0290*/  MUFU.RCP R15, R15 ;  /* 0x0000000f000f7308 */ /* 0x000e240000001000 */
[----:B0-----:R-:W-:-:S04]  /*02a0*/  FMUL R3, R15, R6 ;  /* 0x000000060f037220 */ /* 0x001fc80000400000 */
[----:B------:R-:W-:Y:S01]  /*02b0*/  FMUL R6, R2, R3 ;  /* 0x0000000302067220 */ /* 0x000fe20000400000 */
[----:B-1----:R-:W-:-:S04]  /*02c0*/  IMAD.WIDE R2, R0, 0x4, R4 ;  /* 0x0000000400027825 */ /* 0x002fc800078e0204 */
[----:B--2---:R-:W-:Y:S01]  /*02d0*/  FFMA R13, R6, R12, R13 ;  /* 0x0000000c060d7223 */ /* 0x004fe2000000000d */
[----:B------:R-:W-:Y:S06]  /*02e0*/  @P2 EXIT ;  /* 0x000000000000294d */ /* 0x000fec0003800000 */
[----:B------:R-:W-:Y:S01]  /*02f0*/  STG.E desc[UR4][R2.64], R13 ;  /* 0x0000000d02007986 */ /* 0x000fe2000c101904 */
[----:B------:R-:W-:Y:S05]  /*0300*/  EXIT ;  /* 0x000000000000794d */ /* 0x000fea0003800000 */
.L_x_0:
[----:B------:R-:W-:-:S00]  /*0310*/  BRA `(.L_x_0) ;  /* 0xfffffffc00fc7947 */ /* 0x000fc0000383ffff */
[----:B------:R-:W-:-:S00]  /*0320*/  NOP ;  /* 0x0000000000007918 */ /* 0x000fc00000000000 */
        /* <DEDUP_REMOVED lines=13> */
.L_x_1:


//--------------------- .nv.global.init           --------------------------
	.section	.nv.global.init,"aw",@progbits
.nv.global.init:
	.type		_$_str,@object
	.size		_$_str,(_$_str_$_2 - _$_str)
_$_str:
        /*0000*/ 	.byte	0x5f, 0x5f, 0x43, 0x55, 0x44, 0x41, 0x5f, 0x46, 0x54, 0x5a, 0x00
	.type		_$_str_$_2,@object
	.size		_$_str_$_2,(.L_1 - _$_str_$_2)
_$_str_$_2:
        /*000b*/ 	.byte	0x5f, 0x5f, 0x43, 0x55, 0x44, 0x41, 0x5f, 0x50, 0x52, 0x45, 0x43, 0x5f, 0x53, 0x51, 0x52, 0x54
        /*001b*/ 	.byte	0x00
.L_1:


//--------------------- .nv.constant0.triton_poi_fused__native_batch_norm_legit_no_training_12 --------------------------
	.section	.nv.constant0.triton_poi_fused__native_batch_norm_legit_no_training_12,"a",@progbits
	.sectionflags	@""
	.align	4
.nv.constant0.triton_poi_fused__native_batch_norm_legit_no_training_12:
	.zero		580
